//
// Generated by NVIDIA NVVM Compiler
//
// Compiler Build ID: CL-36424714
// Cuda compilation tools, release 13.0, V13.0.88
// Based on NVVM 20.0.0
//

.version 9.0
.target sm_100
.address_size 64

	// .globl	_Z19F_Ishikevich_KerneliPfS_S_S_ffffffS_S_

.visible .entry _Z19F_Ishikevich_KerneliPfS_S_S_ffffffS_S_(
	.param .u32 _Z19F_Ishikevich_KerneliPfS_S_S_ffffffS_S__param_0,
	.param .u64 .ptr .align 1 _Z19F_Ishikevich_KerneliPfS_S_S_ffffffS_S__param_1,
	.param .u64 .ptr .align 1 _Z19F_Ishikevich_KerneliPfS_S_S_ffffffS_S__param_2,
	.param .u64 .ptr .align 1 _Z19F_Ishikevich_KerneliPfS_S_S_ffffffS_S__param_3,
	.param .u64 .ptr .align 1 _Z19F_Ishikevich_KerneliPfS_S_S_ffffffS_S__param_4,
	.param .f32 _Z19F_Ishikevich_KerneliPfS_S_S_ffffffS_S__param_5,
	.param .f32 _Z19F_Ishikevich_KerneliPfS_S_S_ffffffS_S__param_6,
	.param .f32 _Z19F_Ishikevich_KerneliPfS_S_S_ffffffS_S__param_7,
	.param .f32 _Z19F_Ishikevich_KerneliPfS_S_S_ffffffS_S__param_8,
	.param .f32 _Z19F_Ishikevich_KerneliPfS_S_S_ffffffS_S__param_9,
	.param .f32 _Z19F_Ishikevich_KerneliPfS_S_S_ffffffS_S__param_10,
	.param .u64 .ptr .align 1 _Z19F_Ishikevich_KerneliPfS_S_S_ffffffS_S__param_11,
	.param .u64 .ptr .align 1 _Z19F_Ishikevich_KerneliPfS_S_S_ffffffS_S__param_12
)
{
	.reg .pred 	%p<2>;
	.reg .b32 	%r<6>;
	.reg .b32 	%f<24>;
	.reg .b64 	%rd<23>;
	.reg .b64 	%fd<5>;

	ld.param.u32 	%r2, [_Z19F_Ishikevich_KerneliPfS_S_S_ffffffS_S__param_0];
	ld.param.u64 	%rd2, [_Z19F_Ishikevich_KerneliPfS_S_S_ffffffS_S__param_2];
	ld.param.u64 	%rd4, [_Z19F_Ishikevich_KerneliPfS_S_S_ffffffS_S__param_4];
	ld.param.f32 	%f1, [_Z19F_Ishikevich_KerneliPfS_S_S_ffffffS_S__param_5];
	ld.param.f32 	%f2, [_Z19F_Ishikevich_KerneliPfS_S_S_ffffffS_S__param_6];
	ld.param.f32 	%f3, [_Z19F_Ishikevich_KerneliPfS_S_S_ffffffS_S__param_7];
	ld.param.f32 	%f4, [_Z19F_Ishikevich_KerneliPfS_S_S_ffffffS_S__param_8];
	ld.param.f32 	%f5, [_Z19F_Ishikevich_KerneliPfS_S_S_ffffffS_S__param_9];
	ld.param.f32 	%f6, [_Z19F_Ishikevich_KerneliPfS_S_S_ffffffS_S__param_10];
	ld.param.u64 	%rd5, [_Z19F_Ishikevich_KerneliPfS_S_S_ffffffS_S__param_11];
	mov.u32 	%r3, %ctaid.x;
	mov.u32 	%r4, %ntid.x;
	mov.u32 	%r5, %tid.x;
	mad.lo.s32 	%r1, %r3, %r4, %r5;
	setp.ge.s32 	%p1, %r1, %r2;
	@%p1 bra 	$L__BB0_2;
	ld.param.u64 	%rd22, [_Z19F_Ishikevich_KerneliPfS_S_S_ffffffS_S__param_12];
	ld.param.u64 	%rd21, [_Z19F_Ishikevich_KerneliPfS_S_S_ffffffS_S__param_3];
	ld.param.u64 	%rd20, [_Z19F_Ishikevich_KerneliPfS_S_S_ffffffS_S__param_1];
	cvta.to.global.u64 	%rd7, %rd20;
	cvta.to.global.u64 	%rd8, %rd2;
	cvta.to.global.u64 	%rd9, %rd4;
	cvta.to.global.u64 	%rd10, %rd21;
	cvta.to.global.u64 	%rd11, %rd5;
	cvta.to.global.u64 	%rd12, %rd22;
	cvt.f64.f32 	%fd1, %f1;
	rcp.rn.f64 	%fd2, %fd1;
	mul.wide.s32 	%rd13, %r1, 4;
	add.s64 	%rd14, %rd7, %rd13;
	ld.global.f32 	%f7, [%rd14];
	mul.f32 	%f8, %f2, %f7;
	mul.f32 	%f9, %f7, %f8;
	fma.rn.f32 	%f10, %f3, %f7, %f9;
	add.f32 	%f11, %f4, %f10;
	add.s64 	%rd15, %rd8, %rd13;
	ld.global.f32 	%f12, [%rd15];
	sub.f32 	%f13, %f11, %f12;
	add.s64 	%rd16, %rd9, %rd13;
	ld.global.f32 	%f14, [%rd16];
	add.f32 	%f15, %f14, %f13;
	add.s64 	%rd17, %rd10, %rd13;
	ld.global.f32 	%f16, [%rd17];
	add.f32 	%f17, %f16, %f15;
	cvt.f64.f32 	%fd3, %f17;
	mul.f64 	%fd4, %fd2, %fd3;
	cvt.rn.f32.f64 	%f18, %fd4;
	add.s64 	%rd18, %rd11, %rd13;
	st.global.f32 	[%rd18], %f18;
	ld.global.f32 	%f19, [%rd14];
	mul.f32 	%f20, %f6, %f19;
	ld.global.f32 	%f21, [%rd15];
	sub.f32 	%f22, %f20, %f21;
	mul.f32 	%f23, %f5, %f22;
	add.s64 	%rd19, %rd12, %rd13;
	st.global.f32 	[%rd19], %f23;
$L__BB0_2:
	ret;

}


// ===== COMPILED SASS (sm_100) =====

	.target	sm_100

	.elftype	@"ET_EXEC"


//--------------------- .note.nv.tkinfo           --------------------------
	.section	.note.nv.tkinfo,"",@"SHT_NOTE"
	.sectionflags	@"SHF_NOTE_NV_TKINFO"
	.tkinfo
        /*0018*/ 	.word	0x00000002
        /*0030*/ 	.string	""
        /*0030*/ 	.string	"ptxas"
        /*0030*/ 	.string	"Cuda compilation tools, release 13.0, V13.0.88"
        /*0030*/ 	.string	"Build cuda_13.0.r13.0/compiler.36424714_0"
        /*0030*/ 	.string	"-arch sm_100 -m 64 "



//--------------------- .note.nv.cuinfo           --------------------------
	.section	.note.nv.cuinfo,"",@"SHT_NOTE"
	.sectionflags	@"SHF_NOTE_NV_CUINFO"
        /*0018*/ 	.short	0x0002
        /*001a*/ 	.short	0x0064
        /*001c*/ 	.short	0x0082
	.zero		2


//--------------------- .nv.info                  --------------------------
	.section	.nv.info,"",@"SHT_CUDA_INFO"
	.align	4


	//----- nvinfo : EIATTR_REGCOUNT
	.align		4
        /*0000*/ 	.byte	0x04, 0x2f
        /*0002*/ 	.short	(.L_1 - .L_0)
	.align		4
.L_0:
        /*0004*/ 	.word	index@(_Z19F_Ishikevich_KerneliPfS_S_S_ffffffS_S_)
        /*0008*/ 	.word	0x00000011


	//----- nvinfo : EIATTR_FRAME_SIZE
	.align		4
.L_1:
        /*000c*/ 	.byte	0x04, 0x11
        /*000e*/ 	.short	(.L_3 - .L_2)
	.align		4
.L_2:
        /*0010*/ 	.word	index@($__internal_0_$__cuda_sm20_dblrcp_rn_slowpath_v3)
        /*0014*/ 	.word	0x00000000


	//----- nvinfo : EIATTR_FRAME_SIZE
	.align		4
.L_3:
        /*0018*/ 	.byte	0x04, 0x11
        /*001a*/ 	.short	(.L_5 - .L_4)
	.align		4
.L_4:
        /*001c*/ 	.word	index@(_Z19F_Ishikevich_KerneliPfS_S_S_ffffffS_S_)
        /*0020*/ 	.word	0x00000000


	//----- nvinfo : EIATTR_MIN_STACK_SIZE
	.align		4
.L_5:
        /*0024*/ 	.byte	0x04, 0x12
        /*0026*/ 	.short	(.L_7 - .L_6)
	.align		4
.L_6:
        /*0028*/ 	.word	index@(_Z19F_Ishikevich_KerneliPfS_S_S_ffffffS_S_)
        /*002c*/ 	.word	0x00000000
.L_7:


//--------------------- .nv.compat                --------------------------
	.section	.nv.compat,"",@"SHT_CUDA_COMPAT_INFO"
	.align	4
        /*0000*/ 	.byte	0x02, 0x09, 0x00, 0x00, 0x02, 0x02, 0x01, 0x00, 0x02, 0x05, 0x05, 0x00, 0x03, 0x07, 0x01, 0x01
        /*0010*/ 	.byte	0x02, 0x03, 0x00, 0x00, 0x02, 0x06, 0x01, 0x00, 0x04, 0x0b, 0x08, 0x00, 0x01, 0x00, 0x00, 0x00
        /*0020*/ 	.byte	0x00, 0x00, 0x00, 0x00


//--------------------- .nv.info._Z19F_Ishikevich_KerneliPfS_S_S_ffffffS_S_ --------------------------
	.section	.nv.info._Z19F_Ishikevich_KerneliPfS_S_S_ffffffS_S_,"",@"SHT_CUDA_INFO"
	.sectionflags	@""
	.align	4


	//----- nvinfo : EIATTR_CUDA_API_VERSION
	.align		4
        /*0000*/ 	.byte	0x04, 0x37
        /*0002*/ 	.short	(.L_9 - .L_8)
.L_8:
        /*0004*/ 	.word	0x00000082


	//----- nvinfo : EIATTR_KPARAM_INFO
	.align		4
.L_9:
        /*0008*/ 	.byte	0x04, 0x17
        /*000a*/ 	.short	(.L_11 - .L_10)
.L_10:
        /*000c*/ 	.word	0x00000000
        /*0010*/ 	.short	0x000c
        /*0012*/ 	.short	0x0048
        /*0014*/ 	.byte	0x00, 0xf5, 0x21, 0x00


	//----- nvinfo : EIATTR_KPARAM_INFO
	.align		4
.L_11:
        /*0018*/ 	.byte	0x04, 0x17
        /*001a*/ 	.short	(.L_13 - .L_12)
.L_12:
        /*001c*/ 	.word	0x00000000
        /*0020*/ 	.short	0x000b
        /*0022*/ 	.short	0x0040
        /*0024*/ 	.byte	0x00, 0xf5, 0x21, 0x00


	//----- nvinfo : EIATTR_KPARAM_INFO
	.align		4
.L_13:
        /*0028*/ 	.byte	0x04, 0x17
        /*002a*/ 	.short	(.L_15 - .L_14)
.L_14:
        /*002c*/ 	.word	0x00000000
        /*0030*/ 	.short	0x000a
        /*0032*/ 	.short	0x003c
        /*0034*/ 	.byte	0x00, 0xf0, 0x11, 0x00


	//----- nvinfo : EIATTR_KPARAM_INFO
	.align		4
.L_15:
        /*0038*/ 	.byte	0x04, 0x17
        /*003a*/ 	.short	(.L_17 - .L_16)
.L_16:
        /*003c*/ 	.word	0x00000000
        /*0040*/ 	.short	0x0009
        /*0042*/ 	.short	0x0038
        /*0044*/ 	.byte	0x00, 0xf0, 0x11, 0x00


	//----- nvinfo : EIATTR_KPARAM_INFO
	.align		4
.L_17:
        /*0048*/ 	.byte	0x04, 0x17
        /*004a*/ 	.short	(.L_19 - .L_18)
.L_18:
        /*004c*/ 	.word	0x00000000
        /*0050*/ 	.short	0x0008
        /*0052*/ 	.short	0x0034
        /*0054*/ 	.byte	0x00, 0xf0, 0x11, 0x00


	//----- nvinfo : EIATTR_KPARAM_INFO
	.align		4
.L_19:
        /*0058*/ 	.byte	0x04, 0x17
        /*005a*/ 	.short	(.L_21 - .L_20)
.L_20:
        /*005c*/ 	.word	0x00000000
        /*0060*/ 	.short	0x0007
        /*0062*/ 	.short	0x0030
        /*0064*/ 	.byte	0x00, 0xf0, 0x11, 0x00


	//----- nvinfo : EIATTR_KPARAM_INFO
	.align		4
.L_21:
        /*0068*/ 	.byte	0x04, 0x17
        /*006a*/ 	.short	(.L_23 - .L_22)
.L_22:
        /*006c*/ 	.word	0x00000000
        /*0070*/ 	.short	0x0006
        /*0072*/ 	.short	0x002c
        /*0074*/ 	.byte	0x00, 0xf0, 0x11, 0x00


	//----- nvinfo : EIATTR_KPARAM_INFO
	.align		4
.L_23:
        /*0078*/ 	.byte	0x04, 0x17
        /*007a*/ 	.short	(.L_25 - .L_24)
.L_24:
        /*007c*/ 	.word	0x00000000
        /*0080*/ 	.short	0x0005
        /*0082*/ 	.short	0x0028
        /*0084*/ 	.byte	0x00, 0xf0, 0x11, 0x00


	//----- nvinfo : EIATTR_KPARAM_INFO
	.align		4
.L_25:
        /*0088*/ 	.byte	0x04, 0x17
        /*008a*/ 	.short	(.L_27 - .L_26)
.L_26:
        /*008c*/ 	.word	0x00000000
        /*0090*/ 	.short	0x0004
        /*0092*/ 	.short	0x0020
        /*0094*/ 	.byte	0x00, 0xf5, 0x21, 0x00


	//----- nvinfo : EIATTR_KPARAM_INFO
	.align		4
.L_27:
        /*0098*/ 	.byte	0x04, 0x17
        /*009a*/ 	.short	(.L_29 - .L_28)
.L_28:
        /*009c*/ 	.word	0x00000000
        /*00a0*/ 	.short	0x0003
        /*00a2*/ 	.short	0x0018
        /*00a4*/ 	.byte	0x00, 0xf5, 0x21, 0x00


	//----- nvinfo : EIATTR_KPARAM_INFO
	.align		4
.L_29:
        /*00a8*/ 	.byte	0x04, 0x17
        /*00aa*/ 	.short	(.L_31 - .L_30)
.L_30:
        /*00ac*/ 	.word	0x00000000
        /*00b0*/ 	.short	0x0002
        /*00b2*/ 	.short	0x0010
        /*00b4*/ 	.byte	0x00, 0xf5, 0x21, 0x00


	//----- nvinfo : EIATTR_KPARAM_INFO
	.align		4
.L_31:
        /*00b8*/ 	.byte	0x04, 0x17
        /*00ba*/ 	.short	(.L_33 - .L_32)
.L_32:
        /*00bc*/ 	.word	0x00000000
        /*00c0*/ 	.short	0x0001
        /*00c2*/ 	.short	0x0008
        /*00c4*/ 	.byte	0x00, 0xf5, 0x21, 0x00


	//----- nvinfo : EIATTR_KPARAM_INFO
	.align		4
.L_33:
        /*00c8*/ 	.byte	0x04, 0x17
        /*00ca*/ 	.short	(.L_35 - .L_34)
.L_34:
        /*00cc*/ 	.word	0x00000000
        /*00d0*/ 	.short	0x0000
        /*00d2*/ 	.short	0x0000
        /*00d4*/ 	.byte	0x00, 0xf0, 0x11, 0x00


	//----- nvinfo : EIATTR_SPARSE_MMA_MASK
	.align		4
.L_35:
        /*00d8*/ 	.byte	0x03, 0x50
        /*00da*/ 	.short	0x0000


	//----- nvinfo : EIATTR_MAXREG_COUNT
	.align		4
        /*00dc*/ 	.byte	0x03, 0x1b
        /*00de*/ 	.short	0x00ff


	//----- nvinfo : EIATTR_MERCURY_ISA_VERSION
	.align		4
        /*00e0*/ 	.byte	0x03, 0x5f
        /*00e2*/ 	.short	0x0101


	//----- nvinfo : EIATTR_VRC_CTA_INIT_COUNT
	.align		4
        /*00e4*/ 	.byte	0x02, 0x4a
	.zero		1
	.zero		1


	//----- nvinfo : EIATTR_EXIT_INSTR_OFFSETS
	.align		4
        /*00e8*/ 	.byte	0x04, 0x1c
        /*00ea*/ 	.short	(.L_37 - .L_36)


	//   ....[0]....
.L_36:
        /*00ec*/ 	.word	0x00000070


	//   ....[1]....
        /*00f0*/ 	.word	0x000003a0


	//----- nvinfo : EIATTR_CRS_STACK_SIZE
	.align		4
.L_37:
        /*00f4*/ 	.byte	0x04, 0x1e
        /*00f6*/ 	.short	(.L_39 - .L_38)
.L_38:
        /*00f8*/ 	.word	0x00000000


	//----- nvinfo : EIATTR_CBANK_PARAM_SIZE
	.align		4
.L_39:
        /*00fc*/ 	.byte	0x03, 0x19
        /*00fe*/ 	.short	0x0050


	//----- nvinfo : EIATTR_PARAM_CBANK
	.align		4
        /*0100*/ 	.byte	0x04, 0x0a
        /*0102*/ 	.short	(.L_41 - .L_40)
	.align		4
.L_40:
        /*0104*/ 	.word	index@(.nv.constant0._Z19F_Ishikevich_KerneliPfS_S_S_ffffffS_S_)
        /*0108*/ 	.short	0x0380
        /*010a*/ 	.short	0x0050


	//----- nvinfo : EIATTR_SW_WAR
	.align		4
.L_41:
        /*010c*/ 	.byte	0x04, 0x36
        /*010e*/ 	.short	(.L_43 - .L_42)
.L_42:
        /*0110*/ 	.word	0x00000008
.L_43:


//--------------------- .nv.callgraph             --------------------------
	.section	.nv.callgraph,"",@"SHT_CUDA_CALLGRAPH"
	.align	4
	.sectionentsize	8
	.align		4
        /*0000*/ 	.word	0x00000000
	.align		4
        /*0004*/ 	.word	0xffffffff
	.align		4
        /*0008*/ 	.word	0x00000000
	.align		4
        /*000c*/ 	.word	0xfffffffe
	.align		4
        /*0010*/ 	.word	0x00000000
	.align		4
        /*0014*/ 	.word	0xfffffffd
	.align		4
        /*0018*/ 	.word	0x00000000
	.align		4
        /*001c*/ 	.word	0xfffffffc


//--------------------- .text._Z19F_Ishikevich_KerneliPfS_S_S_ffffffS_S_ --------------------------
	.section	.text._Z19F_Ishikevich_KerneliPfS_S_S_ffffffS_S_,"ax",@progbits
	.align	128
        .global         _Z19F_Ishikevich_KerneliPfS_S_S_ffffffS_S_
        .type           _Z19F_Ishikevich_KerneliPfS_S_S_ffffffS_S_,@function
        .size           _Z19F_Ishikevich_KerneliPfS_S_S_ffffffS_S_,(.L_x_5 - _Z19F_Ishikevich_KerneliPfS_S_S_ffffffS_S_)
        .other          _Z19F_Ishikevich_KerneliPfS_S_S_ffffffS_S_,@"STO_CUDA_ENTRY STV_DEFAULT"
_Z19F_Ishikevich_KerneliPfS_S_S_ffffffS_S_:
.text._Z19F_Ishikevich_KerneliPfS_S_S_ffffffS_S_:
[----:B------:R-:W-:Y:S01]  /*0000*/  LDC R1, c[0x0][0x37c] ;  /* 0x0000df00ff017b82 */ /* 0x000fe20000000800 */
[----:B------:R-:W0:Y:S07]  /*0010*/  S2R R3, SR_TID.X ;  /* 0x0000000000037919 */ /* 0x000e2e0000002100 */
[----:B------:R-:W0:Y:S01]  /*0020*/  S2UR UR4, SR_CTAID.X ;  /* 0x00000000000479c3 */ /* 0x000e220000002500 */
[----:B------:R-:W1:Y:S07]  /*0030*/  LDCU UR5, c[0x0][0x380] ;  /* 0x00007000ff0577ac */ /* 0x000e6e0008000800 */
[----:B------:R-:W0:Y:S02]  /*0040*/  LDC R0, c[0x0][0x360] ;  /* 0x0000d800ff007b82 */ /* 0x000e240000000800 */
[----:B0-----:R-:W-:-:S05]  /*0050*/  IMAD R0, R0, UR4, R3 ;  /* 0x0000000400007c24 */ /* 0x001fca000f8e0203 */
[----:B-1----:R-:W-:-:S13]  /*0060*/  ISETP.GE.AND P0, PT, R0, UR5, PT ;  /* 0x0000000500007c0c */ /* 0x002fda000bf06270 */
[----:B------:R-:W-:Y:S05]  /*0070*/  @P0 EXIT ;  /* 0x000000000000094d */ /* 0x000fea0003800000 */
[----:B------:R-:W0:Y:S02]  /*0080*/  LDCU UR4, c[0x0][0x3a8] ;  /* 0x00007500ff0477ac */ /* 0x000e240008000800 */
[----:B0-----:R-:W0:Y:S01]  /*0090*/  F2F.F64.F32 R6, UR4 ;  /* 0x0000000400067d10 */ /* 0x001e220008201800 */
[----:B------:R-:W1:Y:S07]  /*00a0*/  LDCU.64 UR4, c[0x0][0x358] ;  /* 0x00006b00ff0477ac */ /* 0x000e6e0008000a00 */
[----:B0-----:R-:W0:Y:S01]  /*00b0*/  MUFU.RCP64H R3, R7 ;  /* 0x0000000700037308 */ /* 0x001e220000001800 */
[----:B------:R-:W-:-:S04]  /*00c0*/  IADD3 R2, PT, PT, R7, 0x300402, RZ ;  /* 0x0030040207027810 */ /* 0x000fc80007ffe0ff */
[----:B------:R-:W-:Y:S02]  /*00d0*/  FSETP.GEU.AND P0, PT, |R2|, 5.8789094863358348022e-39, PT ;  /* 0x004004020200780b */ /* 0x000fe40003f0e200 */
[----:B0-----:R-:W-:-:S08]  /*00e0*/  DFMA R4, -R6, R2, 1 ;  /* 0x3ff000000604742b */ /* 0x001fd00000000102 */
[----:B------:R-:W-:-:S08]  /*00f0*/  DFMA R4, R4, R4, R4 ;  /* 0x000000040404722b */ /* 0x000fd00000000004 */
[----:B------:R-:W-:-:S08]  /*0100*/  DFMA R4, R2, R4, R2 ;  /* 0x000000040204722b */ /* 0x000fd00000000002 */
[----:B------:R-:W-:-:S08]  /*0110*/  DFMA R8, -R6, R4, 1 ;  /* 0x3ff000000608742b */ /* 0x000fd00000000104 */
[----:B------:R-:W-:Y:S01]  /*0120*/  DFMA R4, R4, R8, R4 ;  /* 0x000000080404722b */ /* 0x000fe20000000004 */
[----:B-1----:R-:W-:Y:S10]  /*0130*/  @P0 BRA `(.L_x_0) ;  /* 0x0000000000100947 */ /* 0x002ff40003800000 */
[----:B------:R-:W-:-:S04]  /*0140*/  LOP3.LUT R2, R7, 0x7fffffff, RZ, 0xc0, !PT ;  /* 0x7fffffff07027812 */ /* 0x000fc800078ec0ff */
[----:B------:R-:W-:Y:S02]  /*0150*/  IADD3 R8, PT, PT, R2, -0x100000, RZ ;  /* 0xfff0000002087810 */ /* 0x000fe40007ffe0ff */
[----:B------:R-:W-:-:S07]  /*0160*/  MOV R2, 0x180 ;  /* 0x0000018000027802 */ /* 0x000fce0000000f00 */
[----:B------:R-:W-:Y:S05]  /*0170*/  CALL.REL.NOINC `($__internal_0_$__cuda_sm20_dblrcp_rn_slowpath_v3) ;  /* 0x00000000008c7944 */ /* 0x000fea0003c00000 */
.L_x_0:
[----:B------:R-:W0:Y:S01]  /*0180*/  LDC.64 R2, c[0x0][0x388] ;  /* 0x0000e200ff027b82 */ /* 0x000e220000000a00 */
[----:B------:R-:W1:Y:S01]  /*0190*/  LDCU UR6, c[0x0][0x3ac] ;  /* 0x00007580ff0677ac */ /* 0x000e620008000800 */
[----:B------:R-:W2:Y:S06]  /*01a0*/  LDCU.128 UR8, c[0x0][0x3b0] ;  /* 0x00007600ff0877ac */ /* 0x000eac0008000c00 */
[----:B------:R-:W3:Y:S08]  /*01b0*/  LDC.64 R6, c[0x0][0x390] ;  /* 0x0000e400ff067b82 */ /* 0x000ef00000000a00 */
[----:B------:R-:W4:Y:S08]  /*01c0*/  LDC.64 R8, c[0x0][0x3a0] ;  /* 0x0000e800ff087b82 */ /* 0x000f300000000a00 */
[----:B------:R-:W5:Y:S01]  /*01d0*/  LDC.64 R10, c[0x0][0x398] ;  /* 0x0000e600ff0a7b82 */ /* 0x000f620000000a00 */
[----:B0-----:R-:W-:-:S05]  /*01e0*/  IMAD.WIDE R2, R0, 0x4, R2 ;  /* 0x0000000400027825 */ /* 0x001fca00078e0202 */
[----:B------:R-:W1:Y:S01]  /*01f0*/  LDG.E R12, desc[UR4][R2.64] ;  /* 0x00000004020c7981 */ /* 0x000e62000c1e1900 */
[----:B---3--:R-:W-:-:S05]  /*0200*/  IMAD.WIDE R6, R0, 0x4, R6 ;  /* 0x0000000400067825 */ /* 0x008fca00078e0206 */
[----:B------:R-:W3:Y:S01]  /*0210*/  LDG.E R14, desc[UR4][R6.64] ;  /* 0x00000004060e7981 */ /* 0x000ee2000c1e1900 */
[----:B----4-:R-:W-:-:S06]  /*0220*/  IMAD.WIDE R8, R0, 0x4, R8 ;  /* 0x0000000400087825 */ /* 0x010fcc00078e0208 */
[----:B------:R-:W4:Y:S01]  /*0230*/  LDG.E R8, desc[UR4][R8.64] ;  /* 0x0000000408087981 */ /* 0x000f22000c1e1900 */
[----:B-----5:R-:W-:-:S06]  /*0240*/  IMAD.WIDE R10, R0, 0x4, R10 ;  /* 0x00000004000a7825 */ /* 0x020fcc00078e020a */
[----:B------:R-:W5:Y:S01]  /*0250*/  LDG.E R10, desc[UR4][R10.64] ;  /* 0x000000040a0a7981 */ /* 0x000f62000c1e1900 */
[----:B-1----:R-:W-:-:S04]  /*0260*/  FMUL R13, R12, UR6 ;  /* 0x000000060c0d7c20 */ /* 0x002fc80008400000 */
[----:B------:R-:W-:-:S04]  /*0270*/  FMUL R13, R12, R13 ;  /* 0x0000000d0c0d7220 */ /* 0x000fc80000400000 */
[----:B--2---:R-:W-:-:S04]  /*0280*/  FFMA R13, R12, UR8, R13 ;  /* 0x000000080c0d7c23 */ /* 0x004fc8000800000d */
[----:B------:R-:W-:-:S04]  /*0290*/  FADD R13, R13, UR9 ;  /* 0x000000090d0d7e21 */ /* 0x000fc80008000000 */
[----:B---3--:R-:W-:-:S04]  /*02a0*/  FADD R13, R13, -R14 ;  /* 0x8000000e0d0d7221 */ /* 0x008fc80000000000 */
[----:B----4-:R-:W-:-:S04]  /*02b0*/  FADD R13, R13, R8 ;  /* 0x000000080d0d7221 */ /* 0x010fc80000000000 */
[----:B-----5:R-:W-:Y:S02]  /*02c0*/  FADD R13, R13, R10 ;  /* 0x0000000a0d0d7221 */ /* 0x020fe40000000000 */
[----:B------:R-:W0:Y:S02]  /*02d0*/  LDC.64 R10, c[0x0][0x3c0] ;  /* 0x0000f000ff0a7b82 */ /* 0x000e240000000a00 */
[----:B------:R-:W1:Y:S02]  /*02e0*/  F2F.F64.F32 R8, R13 ;  /* 0x0000000d00087310 */ /* 0x000e640000201800 */
[----:B-1----:R-:W-:-:S10]  /*02f0*/  DMUL R4, R8, R4 ;  /* 0x0000000408047228 */ /* 0x002fd40000000000 */
[----:B------:R-:W1:Y:S01]  /*0300*/  F2F.F32.F64 R5, R4 ;  /* 0x0000000400057310 */ /* 0x000e620000301000 */
[C---:B0-----:R-:W-:Y:S02]  /*0310*/  IMAD.WIDE R8, R0.reuse, 0x4, R10 ;  /* 0x0000000400087825 */ /* 0x041fe400078e020a */
[----:B------:R-:W0:Y:S03]  /*0320*/  LDC.64 R10, c[0x0][0x3c8] ;  /* 0x0000f200ff0a7b82 */ /* 0x000e260000000a00 */
[----:B-1----:R-:W-:Y:S04]  /*0330*/  STG.E desc[UR4][R8.64], R5 ;  /* 0x0000000508007986 */ /* 0x002fe8000c101904 */
[----:B------:R-:W2:Y:S04]  /*0340*/  LDG.E R2, desc[UR4][R2.64] ;  /* 0x0000000402027981 */ /* 0x000ea8000c1e1900 */
[----:B------:R-:W2:Y:S01]  /*0350*/  LDG.E R7, desc[UR4][R6.64] ;  /* 0x0000000406077981 */ /* 0x000ea2000c1e1900 */
[----:B0-----:R-:W-:-:S04]  /*0360*/  IMAD.WIDE R10, R0, 0x4, R10 ;  /* 0x00000004000a7825 */ /* 0x001fc800078e020a */
[----:B--2---:R-:W-:-:S04]  /*0370*/  FFMA R12, R2, UR11, -R7 ;  /* 0x0000000b020c7c23 */ /* 0x004fc80008000807 */
[----:B------:R-:W-:-:S05]  /*0380*/  FMUL R13, R12, UR10 ;  /* 0x0000000a0c0d7c20 */ /* 0x000fca0008400000 */
[----:B------:R-:W-:Y:S01]  /*0390*/  STG.E desc[UR4][R10.64], R13 ;  /* 0x0000000d0a007986 */ /* 0x000fe2000c101904 */
[----:B------:R-:W-:Y:S05]  /*03a0*/  EXIT ;  /* 0x000000000000794d */ /* 0x000fea0003800000 */
        .weak           $__internal_0_$__cuda_sm20_dblrcp_rn_slowpath_v3
        .type           $__internal_0_$__cuda_sm20_dblrcp_rn_slowpath_v3,@function
        .size           $__internal_0_$__cuda_sm20_dblrcp_rn_slowpath_v3,(.L_x_5 - $__internal_0_$__cuda_sm20_dblrcp_rn_slowpath_v3)
$__internal_0_$__cuda_sm20_dblrcp_rn_slowpath_v3:
[----:B------:R-:W-:Y:S01]  /*03b0*/  MOV R4, R6 ;  /* 0x0000000600047202 */ /* 0x000fe20000000f00 */
[----:B------:R-:W-:-:S06]  /*03c0*/  IMAD.MOV.U32 R5, RZ, RZ, R7 ;  /* 0x000000ffff057224 */ /* 0x000fcc00078e0007 */
[----:B------:R-:W-:-:S14]  /*03d0*/  DSETP.GTU.AND P0, PT, |R4|, +INF , PT ;  /* 0x7ff000000400742a */ /* 0x000fdc0003f0c200 */
[----:B------:R-:W-:Y:S05]  /*03e0*/  @P0 BRA `(.L_x_1) ;  /* 0x00000000007c0947 */ /* 0x000fea0003800000 */
[----:B------:R-:W-:-:S04]  /*03f0*/  LOP3.LUT R3, R7, 0x7fffffff, RZ, 0xc0, !PT ;  /* 0x7fffffff07037812 */ /* 0x000fc800078ec0ff */
[----:B------:R-:W-:-:S04]  /*0400*/  IADD3 R6, PT, PT, R3, -0x1, RZ ;  /* 0xffffffff03067810 */ /* 0x000fc80007ffe0ff */
[----:B------:R-:W-:-:S13]  /*0410*/  ISETP.GE.U32.AND P0, PT, R6, 0x7fefffff, PT ;  /* 0x7fefffff0600780c */ /* 0x000fda0003f06070 */
[----:B------:R-:W-:Y:S02]  /*0420*/  @P0 LOP3.LUT R7, R5, 0x7ff00000, RZ, 0x3c, !PT ;  /* 0x7ff0000005070812 */ /* 0x000fe400078e3cff */
[----:B------:R-:W-:Y:S01]  /*0430*/  @P0 MOV R6, RZ ;  /* 0x000000ff00060202 */ /* 0x000fe20000000f00 */
[----:B------:R-:W-:Y:S06]  /*0440*/  @P0 BRA `(.L_x_2) ;  /* 0x00000000006c0947 */ /* 0x000fec0003800000 */
[----:B------:R-:W-:-:S13]  /*0450*/  ISETP.GE.U32.AND P0, PT, R3, 0x1000001, PT ;  /* 0x010000010300780c */ /* 0x000fda0003f06070 */
[----:B------:R-:W-:Y:S05]  /*0460*/  @!P0 BRA `(.L_x_3) ;  /* 0x0000000000348947 */ /* 0x000fea0003800000 */
[----:B------:R-:W-:Y:S01]  /*0470*/  VIADD R7, R5, 0xc0200000 ;  /* 0xc020000005077836 */ /* 0x000fe20000000000 */
[----:B------:R-:W-:-:S03]  /*0480*/  MOV R6, R4 ;  /* 0x0000000400067202 */ /* 0x000fc60000000f00 */
[----:B------:R-:W0:Y:S03]  /*0490*/  MUFU.RCP64H R9, R7 ;  /* 0x0000000700097308 */ /* 0x000e260000001800 */
[----:B0-----:R-:W-:-:S08]  /*04a0*/  DFMA R10, -R6, R8, 1 ;  /* 0x3ff00000060a742b */ /* 0x001fd00000000108 */
[----:B------:R-:W-:-:S08]  /*04b0*/  DFMA R10, R10, R10, R10 ;  /* 0x0000000a0a0a722b */ /* 0x000fd0000000000a */
[----:B------:R-:W-:-:S08]  /*04c0*/  DFMA R10, R8, R10, R8 ;  /* 0x0000000a080a722b */ /* 0x000fd00000000008 */
[----:B------:R-:W-:-:S08]  /*04d0*/  DFMA R8, -R6, R10, 1 ;  /* 0x3ff000000608742b */ /* 0x000fd0000000010a */
[----:B------:R-:W-:-:S08]  /*04e0*/  DFMA R8, R10, R8, R10 ;  /* 0x000000080a08722b */ /* 0x000fd0000000000a */
[----:B------:R-:W-:-:S08]  /*04f0*/  DMUL R8, R8, 2.2250738585072013831e-308 ;  /* 0x0010000008087828 */ /* 0x000fd00000000000 */
[----:B------:R-:W-:-:S08]  /*0500*/  DFMA R4, -R4, R8, 1 ;  /* 0x3ff000000404742b */ /* 0x000fd00000000108 */
[----:B------:R-:W-:-:S08]  /*0510*/  DFMA R4, R4, R4, R4 ;  /* 0x000000040404722b */ /* 0x000fd00000000004 */
[----:B------:R-:W-:Y:S01]  /*0520*/  DFMA R6, R8, R4, R8 ;  /* 0x000000040806722b */ /* 0x000fe20000000008 */
[----:B------:R-:W-:Y:S10]  /*0530*/  BRA `(.L_x_2) ;  /* 0x0000000000307947 */ /* 0x000ff40003800000 */
.L_x_3:
[----:B------:R-:W-:Y:S01]  /*0540*/  DMUL R4, R4, 8.11296384146066816958e+31 ;  /* 0x4690000004047828 */ /* 0x000fe20000000000 */
[----:B------:R-:W-:-:S05]  /*0550*/  MOV R6, R8 ;  /* 0x0000000800067202 */ /* 0x000fca0000000f00 */
[----:B------:R-:W0:Y:S02]  /*0560*/  MUFU.RCP64H R7, R5 ;  /* 0x0000000500077308 */ /* 0x000e240000001800 */
[----:B0-----:R-:W-:-:S08]  /*0570*/  DFMA R8, -R4, R6, 1 ;  /* 0x3ff000000408742b */ /* 0x001fd00000000106 */
[----:B------:R-:W-:-:S08]  /*0580*/  DFMA R8, R8, R8, R8 ;  /* 0x000000080808722b */ /* 0x000fd00000000008 */
[----:B------:R-:W-:-:S08]  /*0590*/  DFMA R8, R6, R8, R6 ;  /* 0x000000080608722b */ /* 0x000fd00000000006 */
[----:B------:R-:W-:-:S08]  /*05a0*/  DFMA R6, -R4, R8, 1 ;  /* 0x3ff000000406742b */ /* 0x000fd00000000108 */
[----:B------:R-:W-:-:S08]  /*05b0*/  DFMA R6, R8, R6, R8 ;  /* 0x000000060806722b */ /* 0x000fd00000000008 */
[----:B------:R-:W-:Y:S01]  /*05c0*/  DMUL R6, R6, 8.11296384146066816958e+31 ;  /* 0x4690000006067828 */ /* 0x000fe20000000000 */
[----:B------:R-:W-:Y:S10]  /*05d0*/  BRA `(.L_x_2) ;  /* 0x0000000000087947 */ /* 0x000ff40003800000 */
.L_x_1:
[----:B------:R-:W-:Y:S01]  /*05e0*/  LOP3.LUT R7, R5, 0x80000, RZ, 0xfc, !PT ;  /* 0x0008000005077812 */ /* 0x000fe200078efcff */
[----:B------:R-:W-:-:S07]  /*05f0*/  IMAD.MOV.U32 R6, RZ, RZ, R4 ;  /* 0x000000ffff067224 */ /* 0x000fce00078e0004 */
.L_x_2:
[----:B------:R-:W-:Y:S02]  /*0600*/  MOV R3, 0x0 ;  /* 0x0000000000037802 */ /* 0x000fe40000000f00 */
[----:B------:R-:W-:Y:S02]  /*0610*/  MOV R4, R6 ;  /* 0x0000000600047202 */ /* 0x000fe40000000f00 */
[----:B------:R-:W-:Y:S01]  /*0620*/  MOV R5, R7 ;  /* 0x0000000700057202 */ /* 0x000fe20000000f00 */
[----:B------:R-:W-:Y:S06]  /*0630*/  RET.REL.NODEC R2 `(_Z19F_Ishikevich_KerneliPfS_S_S_ffffffS_S_) ;  /* 0xfffffff802707950 */ /* 0x000fec0003c3ffff */
.L_x_4:
[----:B------:R-:W-:-:S00]  /*0640*/  BRA `(.L_x_4) ;  /* 0xfffffffc00fc7947 */ /* 0x000fc0000383ffff */
[----:B------:R-:W-:-:S00]  /*0650*/  NOP ;  /* 0x0000000000007918 */ /* 0x000fc00000000000 */
        /* <DEDUP_REMOVED lines=10> */
.L_x_5:


//--------------------- .nv.shared.reserved.0     --------------------------
	.section	.nv.shared.reserved.0,"aw",@nobits
	.weak		__nv_reservedSMEM_offset_0_alias
	.size		__nv_reservedSMEM_offset_0_alias, 0, 64
	.other		__nv_reservedSMEM_offset_0_alias,@"STO_CUDA_RESERVED_SHARED STV_DEFAULT"
__nv_reservedSMEM_offset_0_alias:
	.zero		0
	.zero		64


//--------------------- .nv.constant0._Z19F_Ishikevich_KerneliPfS_S_S_ffffffS_S_ --------------------------
	.section	.nv.constant0._Z19F_Ishikevich_KerneliPfS_S_S_ffffffS_S_,"a",@progbits
	.sectionflags	@""
	.align	4
.nv.constant0._Z19F_Ishikevich_KerneliPfS_S_S_ffffffS_S_:
	.zero		976


//--------------------- SYMBOLS --------------------------

	.type		.nv.reservedSmem.offset0,@object
	.size		.nv.reservedSmem.offset0,0x4
